//
// Generated by NVIDIA NVVM Compiler
//
// Compiler Build ID: CL-36424714
// Cuda compilation tools, release 13.0, V13.0.88
// Based on NVVM 20.0.0
//

.version 9.0
.target sm_100
.address_size 64

	// .globl	_Z10add_kernelPKfS0_Pfm

.visible .entry _Z10add_kernelPKfS0_Pfm(
	.param .u64 .ptr .align 1 _Z10add_kernelPKfS0_Pfm_param_0,
	.param .u64 .ptr .align 1 _Z10add_kernelPKfS0_Pfm_param_1,
	.param .u64 .ptr .align 1 _Z10add_kernelPKfS0_Pfm_param_2,
	.param .u64 _Z10add_kernelPKfS0_Pfm_param_3
)
{
	.reg .pred 	%p<2>;
	.reg .b32 	%r<5>;
	.reg .b32 	%f<4>;
	.reg .b64 	%rd<13>;

	ld.param.u64 	%rd2, [_Z10add_kernelPKfS0_Pfm_param_0];
	ld.param.u64 	%rd3, [_Z10add_kernelPKfS0_Pfm_param_1];
	ld.param.u64 	%rd4, [_Z10add_kernelPKfS0_Pfm_param_2];
	ld.param.u64 	%rd5, [_Z10add_kernelPKfS0_Pfm_param_3];
	mov.u32 	%r1, %ctaid.x;
	mov.u32 	%r2, %ntid.x;
	mov.u32 	%r3, %tid.x;
	mad.lo.s32 	%r4, %r1, %r2, %r3;
	cvt.u64.u32 	%rd1, %r4;
	setp.le.u64 	%p1, %rd5, %rd1;
	@%p1 bra 	$L__BB0_2;
	cvta.to.global.u64 	%rd6, %rd2;
	cvta.to.global.u64 	%rd7, %rd3;
	cvta.to.global.u64 	%rd8, %rd4;
	shl.b64 	%rd9, %rd1, 2;
	add.s64 	%rd10, %rd6, %rd9;
	ld.global.f32 	%f1, [%rd10];
	add.s64 	%rd11, %rd7, %rd9;
	ld.global.f32 	%f2, [%rd11];
	add.f32 	%f3, %f1, %f2;
	add.s64 	%rd12, %rd8, %rd9;
	st.global.f32 	[%rd12], %f3;
$L__BB0_2:
	ret;

}
	// .globl	_Z10sub_kernelPKfS0_Pfm
.visible .entry _Z10sub_kernelPKfS0_Pfm(
	.param .u64 .ptr .align 1 _Z10sub_kernelPKfS0_Pfm_param_0,
	.param .u64 .ptr .align 1 _Z10sub_kernelPKfS0_Pfm_param_1,
	.param .u64 .ptr .align 1 _Z10sub_kernelPKfS0_Pfm_param_2,
	.param .u64 _Z10sub_kernelPKfS0_Pfm_param_3
)
{
	.reg .pred 	%p<2>;
	.reg .b32 	%r<5>;
	.reg .b32 	%f<4>;
	.reg .b64 	%rd<13>;

	ld.param.u64 	%rd2, [_Z10sub_kernelPKfS0_Pfm_param_0];
	ld.param.u64 	%rd3, [_Z10sub_kernelPKfS0_Pfm_param_1];
	ld.param.u64 	%rd4, [_Z10sub_kernelPKfS0_Pfm_param_2];
	ld.param.u64 	%rd5, [_Z10sub_kernelPKfS0_Pfm_param_3];
	mov.u32 	%r1, %ctaid.x;
	mov.u32 	%r2, %ntid.x;
	mov.u32 	%r3, %tid.x;
	mad.lo.s32 	%r4, %r1, %r2, %r3;
	cvt.u64.u32 	%rd1, %r4;
	setp.le.u64 	%p1, %rd5, %rd1;
	@%p1 bra 	$L__BB1_2;
	cvta.to.global.u64 	%rd6, %rd2;
	cvta.to.global.u64 	%rd7, %rd3;
	cvta.to.global.u64 	%rd8, %rd4;
	shl.b64 	%rd9, %rd1, 2;
	add.s64 	%rd10, %rd6, %rd9;
	ld.global.f32 	%f1, [%rd10];
	add.s64 	%rd11, %rd7, %rd9;
	ld.global.f32 	%f2, [%rd11];
	sub.f32 	%f3, %f1, %f2;
	add.s64 	%rd12, %rd8, %rd9;
	st.global.f32 	[%rd12], %f3;
$L__BB1_2:
	ret;

}
	// .globl	_Z10mul_kernelPKfS0_Pfm
.visible .entry _Z10mul_kernelPKfS0_Pfm(
	.param .u64 .ptr .align 1 _Z10mul_kernelPKfS0_Pfm_param_0,
	.param .u64 .ptr .align 1 _Z10mul_kernelPKfS0_Pfm_param_1,
	.param .u64 .ptr .align 1 _Z10mul_kernelPKfS0_Pfm_param_2,
	.param .u64 _Z10mul_kernelPKfS0_Pfm_param_3
)
{
	.reg .pred 	%p<2>;
	.reg .b32 	%r<5>;
	.reg .b32 	%f<4>;
	.reg .b64 	%rd<13>;

	ld.param.u64 	%rd2, [_Z10mul_kernelPKfS0_Pfm_param_0];
	ld.param.u64 	%rd3, [_Z10mul_kernelPKfS0_Pfm_param_1];
	ld.param.u64 	%rd4, [_Z10mul_kernelPKfS0_Pfm_param_2];
	ld.param.u64 	%rd5, [_Z10mul_kernelPKfS0_Pfm_param_3];
	mov.u32 	%r1, %ctaid.x;
	mov.u32 	%r2, %ntid.x;
	mov.u32 	%r3, %tid.x;
	mad.lo.s32 	%r4, %r1, %r2, %r3;
	cvt.u64.u32 	%rd1, %r4;
	setp.le.u64 	%p1, %rd5, %rd1;
	@%p1 bra 	$L__BB2_2;
	cvta.to.global.u64 	%rd6, %rd2;
	cvta.to.global.u64 	%rd7, %rd3;
	cvta.to.global.u64 	%rd8, %rd4;
	shl.b64 	%rd9, %rd1, 2;
	add.s64 	%rd10, %rd6, %rd9;
	ld.global.f32 	%f1, [%rd10];
	add.s64 	%rd11, %rd7, %rd9;
	ld.global.f32 	%f2, [%rd11];
	mul.f32 	%f3, %f1, %f2;
	add.s64 	%rd12, %rd8, %rd9;
	st.global.f32 	[%rd12], %f3;
$L__BB2_2:
	ret;

}
	// .globl	_Z10div_kernelPKfS0_Pfm
.visible .entry _Z10div_kernelPKfS0_Pfm(
	.param .u64 .ptr .align 1 _Z10div_kernelPKfS0_Pfm_param_0,
	.param .u64 .ptr .align 1 _Z10div_kernelPKfS0_Pfm_param_1,
	.param .u64 .ptr .align 1 _Z10div_kernelPKfS0_Pfm_param_2,
	.param .u64 _Z10div_kernelPKfS0_Pfm_param_3
)
{
	.reg .pred 	%p<2>;
	.reg .b32 	%r<5>;
	.reg .b32 	%f<4>;
	.reg .b64 	%rd<13>;

	ld.param.u64 	%rd2, [_Z10div_kernelPKfS0_Pfm_param_0];
	ld.param.u64 	%rd3, [_Z10div_kernelPKfS0_Pfm_param_1];
	ld.param.u64 	%rd4, [_Z10div_kernelPKfS0_Pfm_param_2];
	ld.param.u64 	%rd5, [_Z10div_kernelPKfS0_Pfm_param_3];
	mov.u32 	%r1, %ctaid.x;
	mov.u32 	%r2, %ntid.x;
	mov.u32 	%r3, %tid.x;
	mad.lo.s32 	%r4, %r1, %r2, %r3;
	cvt.u64.u32 	%rd1, %r4;
	setp.le.u64 	%p1, %rd5, %rd1;
	@%p1 bra 	$L__BB3_2;
	cvta.to.global.u64 	%rd6, %rd2;
	cvta.to.global.u64 	%rd7, %rd3;
	cvta.to.global.u64 	%rd8, %rd4;
	shl.b64 	%rd9, %rd1, 2;
	add.s64 	%rd10, %rd6, %rd9;
	ld.global.f32 	%f1, [%rd10];
	add.s64 	%rd11, %rd7, %rd9;
	ld.global.f32 	%f2, [%rd11];
	div.rn.f32 	%f3, %f1, %f2;
	add.s64 	%rd12, %rd8, %rd9;
	st.global.f32 	[%rd12], %f3;
$L__BB3_2:
	ret;

}


// ===== COMPILED SASS (sm_100) =====

	.target	sm_100

	.elftype	@"ET_EXEC"


//--------------------- .note.nv.tkinfo           --------------------------
	.section	.note.nv.tkinfo,"",@"SHT_NOTE"
	.sectionflags	@"SHF_NOTE_NV_TKINFO"
	.tkinfo
        /*0018*/ 	.word	0x00000002
        /*0030*/ 	.string	""
        /*0030*/ 	.string	"ptxas"
        /*0030*/ 	.string	"Cuda compilation tools, release 13.0, V13.0.88"
        /*0030*/ 	.string	"Build cuda_13.0.r13.0/compiler.36424714_0"
        /*0030*/ 	.string	"-arch sm_100 -m 64 "



//--------------------- .note.nv.cuinfo           --------------------------
	.section	.note.nv.cuinfo,"",@"SHT_NOTE"
	.sectionflags	@"SHF_NOTE_NV_CUINFO"
        /*0018*/ 	.short	0x0002
        /*001a*/ 	.short	0x0064
        /*001c*/ 	.short	0x0082
	.zero		2


//--------------------- .nv.info                  --------------------------
	.section	.nv.info,"",@"SHT_CUDA_INFO"
	.align	4


	//----- nvinfo : EIATTR_REGCOUNT
	.align		4
        /*0000*/ 	.byte	0x04, 0x2f
        /*0002*/ 	.short	(.L_1 - .L_0)
	.align		4
.L_0:
        /*0004*/ 	.word	index@(_Z10add_kernelPKfS0_Pfm)
        /*0008*/ 	.word	0x0000000c


	//----- nvinfo : EIATTR_FRAME_SIZE
	.align		4
.L_1:
        /*000c*/ 	.byte	0x04, 0x11
        /*000e*/ 	.short	(.L_3 - .L_2)
	.align		4
.L_2:
        /*0010*/ 	.word	index@(_Z10add_kernelPKfS0_Pfm)
        /*0014*/ 	.word	0x00000000


	//----- nvinfo : EIATTR_REGCOUNT
	.align		4
.L_3:
        /*0018*/ 	.byte	0x04, 0x2f
        /*001a*/ 	.short	(.L_5 - .L_4)
	.align		4
.L_4:
        /*001c*/ 	.word	index@(_Z10sub_kernelPKfS0_Pfm)
        /*0020*/ 	.word	0x0000000c


	//----- nvinfo : EIATTR_FRAME_SIZE
	.align		4
.L_5:
        /*0024*/ 	.byte	0x04, 0x11
        /*0026*/ 	.short	(.L_7 - .L_6)
	.align		4
.L_6:
        /*0028*/ 	.word	index@(_Z10sub_kernelPKfS0_Pfm)
        /*002c*/ 	.word	0x00000000


	//----- nvinfo : EIATTR_REGCOUNT
	.align		4
.L_7:
        /*0030*/ 	.byte	0x04, 0x2f
        /*0032*/ 	.short	(.L_9 - .L_8)
	.align		4
.L_8:
        /*0034*/ 	.word	index@(_Z10mul_kernelPKfS0_Pfm)
        /*0038*/ 	.word	0x0000000c


	//----- nvinfo : EIATTR_FRAME_SIZE
	.align		4
.L_9:
        /*003c*/ 	.byte	0x04, 0x11
        /*003e*/ 	.short	(.L_11 - .L_10)
	.align		4
.L_10:
        /*0040*/ 	.word	index@(_Z10mul_kernelPKfS0_Pfm)
        /*0044*/ 	.word	0x00000000


	//----- nvinfo : EIATTR_REGCOUNT
	.align		4
.L_11:
        /*0048*/ 	.byte	0x04, 0x2f
        /*004a*/ 	.short	(.L_13 - .L_12)
	.align		4
.L_12:
        /*004c*/ 	.word	index@(_Z10div_kernelPKfS0_Pfm)
        /*0050*/ 	.word	0x00000010


	//----- nvinfo : EIATTR_FRAME_SIZE
	.align		4
.L_13:
        /*0054*/ 	.byte	0x04, 0x11
        /*0056*/ 	.short	(.L_15 - .L_14)
	.align		4
.L_14:
        /*0058*/ 	.word	index@($__internal_0_$__cuda_sm3x_div_rn_noftz_f32_slowpath)
        /*005c*/ 	.word	0x00000000


	//----- nvinfo : EIATTR_FRAME_SIZE
	.align		4
.L_15:
        /*0060*/ 	.byte	0x04, 0x11
        /*0062*/ 	.short	(.L_17 - .L_16)
	.align		4
.L_16:
        /*0064*/ 	.word	index@(_Z10div_kernelPKfS0_Pfm)
        /*0068*/ 	.word	0x00000000


	//----- nvinfo : EIATTR_MIN_STACK_SIZE
	.align		4
.L_17:
        /*006c*/ 	.byte	0x04, 0x12
        /*006e*/ 	.short	(.L_19 - .L_18)
	.align		4
.L_18:
        /*0070*/ 	.word	index@(_Z10div_kernelPKfS0_Pfm)
        /*0074*/ 	.word	0x00000000


	//----- nvinfo : EIATTR_MIN_STACK_SIZE
	.align		4
.L_19:
        /*0078*/ 	.byte	0x04, 0x12
        /*007a*/ 	.short	(.L_21 - .L_20)
	.align		4
.L_20:
        /*007c*/ 	.word	index@(_Z10mul_kernelPKfS0_Pfm)
        /*0080*/ 	.word	0x00000000


	//----- nvinfo : EIATTR_MIN_STACK_SIZE
	.align		4
.L_21:
        /*0084*/ 	.byte	0x04, 0x12
        /*0086*/ 	.short	(.L_23 - .L_22)
	.align		4
.L_22:
        /*0088*/ 	.word	index@(_Z10sub_kernelPKfS0_Pfm)
        /*008c*/ 	.word	0x00000000


	//----- nvinfo : EIATTR_MIN_STACK_SIZE
	.align		4
.L_23:
        /*0090*/ 	.byte	0x04, 0x12
        /*0092*/ 	.short	(.L_25 - .L_24)
	.align		4
.L_24:
        /*0094*/ 	.word	index@(_Z10add_kernelPKfS0_Pfm)
        /*0098*/ 	.word	0x00000000
.L_25:


//--------------------- .nv.compat                --------------------------
	.section	.nv.compat,"",@"SHT_CUDA_COMPAT_INFO"
	.align	4
        /*0000*/ 	.byte	0x02, 0x09, 0x00, 0x00, 0x02, 0x02, 0x01, 0x00, 0x02, 0x05, 0x05, 0x00, 0x03, 0x07, 0x01, 0x01
        /*0010*/ 	.byte	0x02, 0x03, 0x00, 0x00, 0x02, 0x06, 0x01, 0x00, 0x04, 0x0b, 0x08, 0x00, 0x01, 0x00, 0x00, 0x00
        /*0020*/ 	.byte	0x00, 0x00, 0x00, 0x00


//--------------------- .nv.info._Z10div_kernelPKfS0_Pfm --------------------------
	.section	.nv.info._Z10div_kernelPKfS0_Pfm,"",@"SHT_CUDA_INFO"
	.sectionflags	@""
	.align	4


	//----- nvinfo : EIATTR_CUDA_API_VERSION
	.align		4
        /*0000*/ 	.byte	0x04, 0x37
        /*0002*/ 	.short	(.L_27 - .L_26)
.L_26:
        /*0004*/ 	.word	0x00000082


	//----- nvinfo : EIATTR_KPARAM_INFO
	.align		4
.L_27:
        /*0008*/ 	.byte	0x04, 0x17
        /*000a*/ 	.short	(.L_29 - .L_28)
.L_28:
        /*000c*/ 	.word	0x00000000
        /*0010*/ 	.short	0x0003
        /*0012*/ 	.short	0x0018
        /*0014*/ 	.byte	0x00, 0xf0, 0x21, 0x00


	//----- nvinfo : EIATTR_KPARAM_INFO
	.align		4
.L_29:
        /*0018*/ 	.byte	0x04, 0x17
        /*001a*/ 	.short	(.L_31 - .L_30)
.L_30:
        /*001c*/ 	.word	0x00000000
        /*0020*/ 	.short	0x0002
        /*0022*/ 	.short	0x0010
        /*0024*/ 	.byte	0x00, 0xf5, 0x21, 0x00


	//----- nvinfo : EIATTR_KPARAM_INFO
	.align		4
.L_31:
        /*0028*/ 	.byte	0x04, 0x17
        /*002a*/ 	.short	(.L_33 - .L_32)
.L_32:
        /*002c*/ 	.word	0x00000000
        /*0030*/ 	.short	0x0001
        /*0032*/ 	.short	0x0008
        /*0034*/ 	.byte	0x00, 0xf5, 0x21, 0x00


	//----- nvinfo : EIATTR_KPARAM_INFO
	.align		4
.L_33:
        /*0038*/ 	.byte	0x04, 0x17
        /*003a*/ 	.short	(.L_35 - .L_34)
.L_34:
        /*003c*/ 	.word	0x00000000
        /*0040*/ 	.short	0x0000
        /*0042*/ 	.short	0x0000
        /*0044*/ 	.byte	0x00, 0xf5, 0x21, 0x00


	//----- nvinfo : EIATTR_SPARSE_MMA_MASK
	.align		4
.L_35:
        /*0048*/ 	.byte	0x03, 0x50
        /*004a*/ 	.short	0x0000


	//----- nvinfo : EIATTR_MAXREG_COUNT
	.align		4
        /*004c*/ 	.byte	0x03, 0x1b
        /*004e*/ 	.short	0x00ff


	//----- nvinfo : EIATTR_MERCURY_ISA_VERSION
	.align		4
        /*0050*/ 	.byte	0x03, 0x5f
        /*0052*/ 	.short	0x0101


	//----- nvinfo : EIATTR_VRC_CTA_INIT_COUNT
	.align		4
        /*0054*/ 	.byte	0x02, 0x4a
	.zero		1
	.zero		1


	//----- nvinfo : EIATTR_EXIT_INSTR_OFFSETS
	.align		4
        /*0058*/ 	.byte	0x04, 0x1c
        /*005a*/ 	.short	(.L_37 - .L_36)


	//   ....[0]....
.L_36:
        /*005c*/ 	.word	0x00000080


	//   ....[1]....
        /*0060*/ 	.word	0x00000240


	//----- nvinfo : EIATTR_CRS_STACK_SIZE
	.align		4
.L_37:
        /*0064*/ 	.byte	0x04, 0x1e
        /*0066*/ 	.short	(.L_39 - .L_38)
.L_38:
        /*0068*/ 	.word	0x00000000


	//----- nvinfo : EIATTR_CBANK_PARAM_SIZE
	.align		4
.L_39:
        /*006c*/ 	.byte	0x03, 0x19
        /*006e*/ 	.short	0x0020


	//----- nvinfo : EIATTR_PARAM_CBANK
	.align		4
        /*0070*/ 	.byte	0x04, 0x0a
        /*0072*/ 	.short	(.L_41 - .L_40)
	.align		4
.L_40:
        /*0074*/ 	.word	index@(.nv.constant0._Z10div_kernelPKfS0_Pfm)
        /*0078*/ 	.short	0x0380
        /*007a*/ 	.short	0x0020


	//----- nvinfo : EIATTR_SW_WAR
	.align		4
.L_41:
        /*007c*/ 	.byte	0x04, 0x36
        /*007e*/ 	.short	(.L_43 - .L_42)
.L_42:
        /*0080*/ 	.word	0x00000008
.L_43:


//--------------------- .nv.info._Z10mul_kernelPKfS0_Pfm --------------------------
	.section	.nv.info._Z10mul_kernelPKfS0_Pfm,"",@"SHT_CUDA_INFO"
	.sectionflags	@""
	.align	4


	//----- nvinfo : EIATTR_CUDA_API_VERSION
	.align		4
        /*0000*/ 	.byte	0x04, 0x37
        /*0002*/ 	.short	(.L_45 - .L_44)
.L_44:
        /*0004*/ 	.word	0x00000082


	//----- nvinfo : EIATTR_KPARAM_INFO
	.align		4
.L_45:
        /*0008*/ 	.byte	0x04, 0x17
        /*000a*/ 	.short	(.L_47 - .L_46)
.L_46:
        /*000c*/ 	.word	0x00000000
        /*0010*/ 	.short	0x0003
        /*0012*/ 	.short	0x0018
        /*0014*/ 	.byte	0x00, 0xf0, 0x21, 0x00


	//----- nvinfo : EIATTR_KPARAM_INFO
	.align		4
.L_47:
        /*0018*/ 	.byte	0x04, 0x17
        /*001a*/ 	.short	(.L_49 - .L_48)
.L_48:
        /*001c*/ 	.word	0x00000000
        /*0020*/ 	.short	0x0002
        /*0022*/ 	.short	0x0010
        /*0024*/ 	.byte	0x00, 0xf5, 0x21, 0x00


	//----- nvinfo : EIATTR_KPARAM_INFO
	.align		4
.L_49:
        /*0028*/ 	.byte	0x04, 0x17
        /*002a*/ 	.short	(.L_51 - .L_50)
.L_50:
        /*002c*/ 	.word	0x00000000
        /*0030*/ 	.short	0x0001
        /*0032*/ 	.short	0x0008
        /*0034*/ 	.byte	0x00, 0xf5, 0x21, 0x00


	//----- nvinfo : EIATTR_KPARAM_INFO
	.align		4
.L_51:
        /*0038*/ 	.byte	0x04, 0x17
        /*003a*/ 	.short	(.L_53 - .L_52)
.L_52:
        /*003c*/ 	.word	0x00000000
        /*0040*/ 	.short	0x0000
        /*0042*/ 	.short	0x0000
        /*0044*/ 	.byte	0x00, 0xf5, 0x21, 0x00


	//----- nvinfo : EIATTR_SPARSE_MMA_MASK
	.align		4
.L_53:
        /*0048*/ 	.byte	0x03, 0x50
        /*004a*/ 	.short	0x0000


	//----- nvinfo : EIATTR_MAXREG_COUNT
	.align		4
        /*004c*/ 	.byte	0x03, 0x1b
        /*004e*/ 	.short	0x00ff


	//----- nvinfo : EIATTR_MERCURY_ISA_VERSION
	.align		4
        /*0050*/ 	.byte	0x03, 0x5f
        /*0052*/ 	.short	0x0101


	//----- nvinfo : EIATTR_VRC_CTA_INIT_COUNT
	.align		4
        /*0054*/ 	.byte	0x02, 0x4a
	.zero		1
	.zero		1


	//----- nvinfo : EIATTR_EXIT_INSTR_OFFSETS
	.align		4
        /*0058*/ 	.byte	0x04, 0x1c
        /*005a*/ 	.short	(.L_55 - .L_54)


	//   ....[0]....
.L_54:
        /*005c*/ 	.word	0x00000080


	//   ....[1]....
        /*0060*/ 	.word	0x00000180


	//----- nvinfo : EIATTR_CBANK_PARAM_SIZE
	.align		4
.L_55:
        /*0064*/ 	.byte	0x03, 0x19
        /*0066*/ 	.short	0x0020


	//----- nvinfo : EIATTR_PARAM_CBANK
	.align		4
        /*0068*/ 	.byte	0x04, 0x0a
        /*006a*/ 	.short	(.L_57 - .L_56)
	.align		4
.L_56:
        /*006c*/ 	.word	index@(.nv.constant0._Z10mul_kernelPKfS0_Pfm)
        /*0070*/ 	.short	0x0380
        /*0072*/ 	.short	0x0020


	//----- nvinfo : EIATTR_SW_WAR
	.align		4
.L_57:
        /*0074*/ 	.byte	0x04, 0x36
        /*0076*/ 	.short	(.L_59 - .L_58)
.L_58:
        /*0078*/ 	.word	0x00000008
.L_59:


//--------------------- .nv.info._Z10sub_kernelPKfS0_Pfm --------------------------
	.section	.nv.info._Z10sub_kernelPKfS0_Pfm,"",@"SHT_CUDA_INFO"
	.sectionflags	@""
	.align	4


	//----- nvinfo : EIATTR_CUDA_API_VERSION
	.align		4
        /*0000*/ 	.byte	0x04, 0x37
        /*0002*/ 	.short	(.L_61 - .L_60)
.L_60:
        /*0004*/ 	.word	0x00000082


	//----- nvinfo : EIATTR_KPARAM_INFO
	.align		4
.L_61:
        /*0008*/ 	.byte	0x04, 0x17
        /*000a*/ 	.short	(.L_63 - .L_62)
.L_62:
        /*000c*/ 	.word	0x00000000
        /*0010*/ 	.short	0x0003
        /*0012*/ 	.short	0x0018
        /*0014*/ 	.byte	0x00, 0xf0, 0x21, 0x00


	//----- nvinfo : EIATTR_KPARAM_INFO
	.align		4
.L_63:
        /*0018*/ 	.byte	0x04, 0x17
        /*001a*/ 	.short	(.L_65 - .L_64)
.L_64:
        /*001c*/ 	.word	0x00000000
        /*0020*/ 	.short	0x0002
        /*0022*/ 	.short	0x0010
        /*0024*/ 	.byte	0x00, 0xf5, 0x21, 0x00


	//----- nvinfo : EIATTR_KPARAM_INFO
	.align		4
.L_65:
        /*0028*/ 	.byte	0x04, 0x17
        /*002a*/ 	.short	(.L_67 - .L_66)
.L_66:
        /*002c*/ 	.word	0x00000000
        /*0030*/ 	.short	0x0001
        /*0032*/ 	.short	0x0008
        /*0034*/ 	.byte	0x00, 0xf5, 0x21, 0x00


	//----- nvinfo : EIATTR_KPARAM_INFO
	.align		4
.L_67:
        /*0038*/ 	.byte	0x04, 0x17
        /*003a*/ 	.short	(.L_69 - .L_68)
.L_68:
        /*003c*/ 	.word	0x00000000
        /*0040*/ 	.short	0x0000
        /*0042*/ 	.short	0x0000
        /*0044*/ 	.byte	0x00, 0xf5, 0x21, 0x00


	//----- nvinfo : EIATTR_SPARSE_MMA_MASK
	.align		4
.L_69:
        /*0048*/ 	.byte	0x03, 0x50
        /*004a*/ 	.short	0x0000


	//----- nvinfo : EIATTR_MAXREG_COUNT
	.align		4
        /*004c*/ 	.byte	0x03, 0x1b
        /*004e*/ 	.short	0x00ff


	//----- nvinfo : EIATTR_MERCURY_ISA_VERSION
	.align		4
        /*0050*/ 	.byte	0x03, 0x5f
        /*0052*/ 	.short	0x0101


	//----- nvinfo : EIATTR_VRC_CTA_INIT_COUNT
	.align		4
        /*0054*/ 	.byte	0x02, 0x4a
	.zero		1
	.zero		1


	//----- nvinfo : EIATTR_EXIT_INSTR_OFFSETS
	.align		4
        /*0058*/ 	.byte	0x04, 0x1c
        /*005a*/ 	.short	(.L_71 - .L_70)


	//   ....[0]....
.L_70:
        /*005c*/ 	.word	0x00000080


	//   ....[1]....
        /*0060*/ 	.word	0x00000180


	//----- nvinfo : EIATTR_CBANK_PARAM_SIZE
	.align		4
.L_71:
        /*0064*/ 	.byte	0x03, 0x19
        /*0066*/ 	.short	0x0020


	//----- nvinfo : EIATTR_PARAM_CBANK
	.align		4
        /*0068*/ 	.byte	0x04, 0x0a
        /*006a*/ 	.short	(.L_73 - .L_72)
	.align		4
.L_72:
        /*006c*/ 	.word	index@(.nv.constant0._Z10sub_kernelPKfS0_Pfm)
        /*0070*/ 	.short	0x0380
        /*0072*/ 	.short	0x0020


	//----- nvinfo : EIATTR_SW_WAR
	.align		4
.L_73:
        /*0074*/ 	.byte	0x04, 0x36
        /*0076*/ 	.short	(.L_75 - .L_74)
.L_74:
        /*0078*/ 	.word	0x00000008
.L_75:


//--------------------- .nv.info._Z10add_kernelPKfS0_Pfm --------------------------
	.section	.nv.info._Z10add_kernelPKfS0_Pfm,"",@"SHT_CUDA_INFO"
	.sectionflags	@""
	.align	4


	//----- nvinfo : EIATTR_CUDA_API_VERSION
	.align		4
        /*0000*/ 	.byte	0x04, 0x37
        /*0002*/ 	.short	(.L_77 - .L_76)
.L_76:
        /*0004*/ 	.word	0x00000082


	//----- nvinfo : EIATTR_KPARAM_INFO
	.align		4
.L_77:
        /*0008*/ 	.byte	0x04, 0x17
        /*000a*/ 	.short	(.L_79 - .L_78)
.L_78:
        /*000c*/ 	.word	0x00000000
        /*0010*/ 	.short	0x0003
        /*0012*/ 	.short	0x0018
        /*0014*/ 	.byte	0x00, 0xf0, 0x21, 0x00


	//----- nvinfo : EIATTR_KPARAM_INFO
	.align		4
.L_79:
        /*0018*/ 	.byte	0x04, 0x17
        /*001a*/ 	.short	(.L_81 - .L_80)
.L_80:
        /*001c*/ 	.word	0x00000000
        /*0020*/ 	.short	0x0002
        /*0022*/ 	.short	0x0010
        /*0024*/ 	.byte	0x00, 0xf5, 0x21, 0x00


	//----- nvinfo : EIATTR_KPARAM_INFO
	.align		4
.L_81:
        /*0028*/ 	.byte	0x04, 0x17
        /*002a*/ 	.short	(.L_83 - .L_82)
.L_82:
        /*002c*/ 	.word	0x00000000
        /*0030*/ 	.short	0x0001
        /*0032*/ 	.short	0x0008
        /*0034*/ 	.byte	0x00, 0xf5, 0x21, 0x00


	//----- nvinfo : EIATTR_KPARAM_INFO
	.align		4
.L_83:
        /*0038*/ 	.byte	0x04, 0x17
        /*003a*/ 	.short	(.L_85 - .L_84)
.L_84:
        /*003c*/ 	.word	0x00000000
        /*0040*/ 	.short	0x0000
        /*0042*/ 	.short	0x0000
        /*0044*/ 	.byte	0x00, 0xf5, 0x21, 0x00


	//----- nvinfo : EIATTR_SPARSE_MMA_MASK
	.align		4
.L_85:
        /*0048*/ 	.byte	0x03, 0x50
        /*004a*/ 	.short	0x0000


	//----- nvinfo : EIATTR_MAXREG_COUNT
	.align		4
        /*004c*/ 	.byte	0x03, 0x1b
        /*004e*/ 	.short	0x00ff


	//----- nvinfo : EIATTR_MERCURY_ISA_VERSION
	.align		4
        /*0050*/ 	.byte	0x03, 0x5f
        /*0052*/ 	.short	0x0101


	//----- nvinfo : EIATTR_VRC_CTA_INIT_COUNT
	.align		4
        /*0054*/ 	.byte	0x02, 0x4a
	.zero		1
	.zero		1


	//----- nvinfo : EIATTR_EXIT_INSTR_OFFSETS
	.align		4
        /*0058*/ 	.byte	0x04, 0x1c
        /*005a*/ 	.short	(.L_87 - .L_86)


	//   ....[0]....
.L_86:
        /*005c*/ 	.word	0x00000080


	//   ....[1]....
        /*0060*/ 	.word	0x00000180


	//----- nvinfo : EIATTR_CBANK_PARAM_SIZE
	.align		4
.L_87:
        /*0064*/ 	.byte	0x03, 0x19
        /*0066*/ 	.short	0x0020


	//----- nvinfo : EIATTR_PARAM_CBANK
	.align		4
        /*0068*/ 	.byte	0x04, 0x0a
        /*006a*/ 	.short	(.L_89 - .L_88)
	.align		4
.L_88:
        /*006c*/ 	.word	index@(.nv.constant0._Z10add_kernelPKfS0_Pfm)
        /*0070*/ 	.short	0x0380
        /*0072*/ 	.short	0x0020


	//----- nvinfo : EIATTR_SW_WAR
	.align		4
.L_89:
        /*0074*/ 	.byte	0x04, 0x36
        /*0076*/ 	.short	(.L_91 - .L_90)
.L_90:
        /*0078*/ 	.word	0x00000008
.L_91:


//--------------------- .nv.callgraph             --------------------------
	.section	.nv.callgraph,"",@"SHT_CUDA_CALLGRAPH"
	.align	4
	.sectionentsize	8
	.align		4
        /*0000*/ 	.word	0x00000000
	.align		4
        /*0004*/ 	.word	0xffffffff
	.align		4
        /*0008*/ 	.word	0x00000000
	.align		4
        /*000c*/ 	.word	0xfffffffe
	.align		4
        /*0010*/ 	.word	0x00000000
	.align		4
        /*0014*/ 	.word	0xfffffffd
	.align		4
        /*0018*/ 	.word	0x00000000
	.align		4
        /*001c*/ 	.word	0xfffffffc


//--------------------- .text._Z10div_kernelPKfS0_Pfm --------------------------
	.section	.text._Z10div_kernelPKfS0_Pfm,"ax",@progbits
	.align	128
        .global         _Z10div_kernelPKfS0_Pfm
        .type           _Z10div_kernelPKfS0_Pfm,@function
        .size           _Z10div_kernelPKfS0_Pfm,(.L_x_17 - _Z10div_kernelPKfS0_Pfm)
        .other          _Z10div_kernelPKfS0_Pfm,@"STO_CUDA_ENTRY STV_DEFAULT"
_Z10div_kernelPKfS0_Pfm:
.text._Z10div_kernelPKfS0_Pfm:
[----:B------:R-:W-:Y:S01]  /*0000*/  LDC R1, c[0x0][0x37c] ;  /* 0x0000df00ff017b82 */ /* 0x000fe20000000800 */
[----:B------:R-:W0:Y:S07]  /*0010*/  S2R R3, SR_TID.X ;  /* 0x0000000000037919 */ /* 0x000e2e0000002100 */
[----:B------:R-:W0:Y:S01]  /*0020*/  S2UR UR4, SR_CTAID.X ;  /* 0x00000000000479c3 */ /* 0x000e220000002500 */
[----:B------:R-:W1:Y:S07]  /*0030*/  LDCU.64 UR6, c[0x0][0x398] ;  /* 0x00007300ff0677ac */ /* 0x000e6e0008000a00 */
[----:B------:R-:W0:Y:S02]  /*0040*/  LDC R2, c[0x0][0x360] ;  /* 0x0000d800ff027b82 */ /* 0x000e240000000800 */
[----:B0-----:R-:W-:-:S05]  /*0050*/  IMAD R2, R2, UR4, R3 ;  /* 0x0000000402027c24 */ /* 0x001fca000f8e0203 */
[----:B-1----:R-:W-:-:S04]  /*0060*/  ISETP.GE.U32.AND P0, PT, R2, UR6, PT ;  /* 0x0000000602007c0c */ /* 0x002fc8000bf06070 */
[----:B------:R-:W-:-:S13]  /*0070*/  ISETP.GE.U32.AND.EX P0, PT, RZ, UR7, PT, P0 ;  /* 0x00000007ff007c0c */ /* 0x000fda000bf06100 */
[----:B------:R-:W-:Y:S05]  /*0080*/  @P0 EXIT ;  /* 0x000000000000094d */ /* 0x000fea0003800000 */
[----:B------:R-:W0:Y:S01]  /*0090*/  LDCU.128 UR8, c[0x0][0x380] ;  /* 0x00007000ff0877ac */ /* 0x000e220008000c00 */
[----:B------:R-:W-:Y:S01]  /*00a0*/  IMAD.SHL.U32 R4, R2, 0x4, RZ ;  /* 0x0000000402047824 */ /* 0x000fe200078e00ff */
[----:B------:R-:W-:Y:S01]  /*00b0*/  SHF.R.U32.HI R2, RZ, 0x1e, R2 ;  /* 0x0000001eff027819 */ /* 0x000fe20000011602 */
[----:B------:R-:W1:Y:S03]  /*00c0*/  LDCU.64 UR4, c[0x0][0x358] ;  /* 0x00006b00ff0477ac */ /* 0x000e660008000a00 */
[----:B0-----:R-:W-:-:S04]  /*00d0*/  IADD3 R8, P0, PT, R4, UR10, RZ ;  /* 0x0000000a04087c10 */ /* 0x001fc8000ff1e0ff */
[----:B------:R-:W-:-:S05]  /*00e0*/  IADD3.X R9, PT, PT, R2, UR11, RZ, P0, !PT ;  /* 0x0000000b02097c10 */ /* 0x000fca00087fe4ff */
[----:B-1----:R-:W2:Y:S01]  /*00f0*/  LDG.E R3, desc[UR4][R8.64] ;  /* 0x0000000408037981 */ /* 0x002ea2000c1e1900 */
[----:B------:R-:W-:-:S04]  /*0100*/  IADD3 R6, P0, PT, R4, UR8, RZ ;  /* 0x0000000804067c10 */ /* 0x000fc8000ff1e0ff */
[----:B------:R-:W-:-:S05]  /*0110*/  IADD3.X R7, PT, PT, R2, UR9, RZ, P0, !PT ;  /* 0x0000000902077c10 */ /* 0x000fca00087fe4ff */
[----:B------:R-:W3:Y:S01]  /*0120*/  LDG.E R0, desc[UR4][R6.64] ;  /* 0x0000000406007981 */ /* 0x000ee2000c1e1900 */
[----:B------:R-:W-:Y:S01]  /*0130*/  BSSY.RECONVERGENT B0, `(.L_x_0) ;  /* 0x000000c000007945 */ /* 0x000fe20003800200 */
[----:B--2---:R-:W0:Y:S08]  /*0140*/  MUFU.RCP R10, R3 ;  /* 0x00000003000a7308 */ /* 0x004e300000001000 */
[----:B---3--:R-:W1:Y:S01]  /*0150*/  FCHK P0, R0, R3 ;  /* 0x0000000300007302 */ /* 0x008e620000000000 */
[----:B0-----:R-:W-:-:S04]  /*0160*/  FFMA R5, -R3, R10, 1 ;  /* 0x3f80000003057423 */ /* 0x001fc8000000010a */
[----:B------:R-:W-:-:S04]  /*0170*/  FFMA R5, R10, R5, R10 ;  /* 0x000000050a057223 */ /* 0x000fc8000000000a */
[----:B------:R-:W-:-:S04]  /*0180*/  FFMA R10, R0, R5, RZ ;  /* 0x00000005000a7223 */ /* 0x000fc800000000ff */
[----:B------:R-:W-:-:S04]  /*0190*/  FFMA R11, -R3, R10, R0 ;  /* 0x0000000a030b7223 */ /* 0x000fc80000000100 */
[----:B------:R-:W-:Y:S01]  /*01a0*/  FFMA R11, R5, R11, R10 ;  /* 0x0000000b050b7223 */ /* 0x000fe2000000000a */
[----:B-1----:R-:W-:Y:S06]  /*01b0*/  @!P0 BRA `(.L_x_1) ;  /* 0x00000000000c8947 */ /* 0x002fec0003800000 */
[----:B------:R-:W-:-:S07]  /*01c0*/  MOV R6, 0x1e0 ;  /* 0x000001e000067802 */ /* 0x000fce0000000f00 */
[----:B------:R-:W-:Y:S05]  /*01d0*/  CALL.REL.NOINC `($__internal_0_$__cuda_sm3x_div_rn_noftz_f32_slowpath) ;  /* 0x00000000001c7944 */ /* 0x000fea0003c00000 */
[----:B------:R-:W-:-:S07]  /*01e0*/  IMAD.MOV.U32 R11, RZ, RZ, R0 ;  /* 0x000000ffff0b7224 */ /* 0x000fce00078e0000 */
.L_x_1:
[----:B------:R-:W-:Y:S05]  /*01f0*/  BSYNC.RECONVERGENT B0 ;  /* 0x0000000000007941 */ /* 0x000fea0003800200 */
.L_x_0:
[----:B------:R-:W0:Y:S02]  /*0200*/  LDCU.64 UR6, c[0x0][0x390] ;  /* 0x00007200ff0677ac */ /* 0x000e240008000a00 */
[----:B0-----:R-:W-:-:S04]  /*0210*/  IADD3 R4, P0, PT, R4, UR6, RZ ;  /* 0x0000000604047c10 */ /* 0x001fc8000ff1e0ff */
[----:B------:R-:W-:-:S05]  /*0220*/  IADD3.X R5, PT, PT, R2, UR7, RZ, P0, !PT ;  /* 0x0000000702057c10 */ /* 0x000fca00087fe4ff */
[----:B------:R-:W-:Y:S01]  /*0230*/  STG.E desc[UR4][R4.64], R11 ;  /* 0x0000000b04007986 */ /* 0x000fe2000c101904 */
[----:B------:R-:W-:Y:S05]  /*0240*/  EXIT ;  /* 0x000000000000794d */ /* 0x000fea0003800000 */
        .weak           $__internal_0_$__cuda_sm3x_div_rn_noftz_f32_slowpath
        .type           $__internal_0_$__cuda_sm3x_div_rn_noftz_f32_slowpath,@function
        .size           $__internal_0_$__cuda_sm3x_div_rn_noftz_f32_slowpath,(.L_x_17 - $__internal_0_$__cuda_sm3x_div_rn_noftz_f32_slowpath)
$__internal_0_$__cuda_sm3x_div_rn_noftz_f32_slowpath:
[--C-:B------:R-:W-:Y:S01]  /*0250*/  SHF.R.U32.HI R7, RZ, 0x17, R3.reuse ;  /* 0x00000017ff077819 */ /* 0x100fe20000011603 */
[----:B------:R-:W-:Y:S01]  /*0260*/  BSSY.RECONVERGENT B1, `(.L_x_2) ;  /* 0x0000064000017945 */ /* 0x000fe20003800200 */
[--C-:B------:R-:W-:Y:S01]  /*0270*/  SHF.R.U32.HI R5, RZ, 0x17, R0.reuse ;  /* 0x00000017ff057819 */ /* 0x100fe20000011600 */
[----:B------:R-:W-:Y:S01]  /*0280*/  IMAD.MOV.U32 R8, RZ, RZ, R0 ;  /* 0x000000ffff087224 */ /* 0x000fe200078e0000 */
[----:B------:R-:W-:Y:S01]  /*0290*/  LOP3.LUT R7, R7, 0xff, RZ, 0xc0, !PT ;  /* 0x000000ff07077812 */ /* 0x000fe200078ec0ff */
[----:B------:R-:W-:Y:S01]  /*02a0*/  IMAD.MOV.U32 R9, RZ, RZ, R3 ;  /* 0x000000ffff097224 */ /* 0x000fe200078e0003 */
[----:B------:R-:W-:-:S03]  /*02b0*/  LOP3.LUT R5, R5, 0xff, RZ, 0xc0, !PT ;  /* 0x000000ff05057812 */ /* 0x000fc600078ec0ff */
[----:B------:R-:W-:Y:S02]  /*02c0*/  VIADD R12, R7, 0xffffffff ;  /* 0xffffffff070c7836 */ /* 0x000fe40000000000 */
[----:B------:R-:W-:-:S03]  /*02d0*/  VIADD R11, R5, 0xffffffff ;  /* 0xffffffff050b7836 */ /* 0x000fc60000000000 */
[----:B------:R-:W-:-:S04]  /*02e0*/  ISETP.GT.U32.AND P0, PT, R12, 0xfd, PT ;  /* 0x000000fd0c00780c */ /* 0x000fc80003f04070 */
[----:B------:R-:W-:-:S13]  /*02f0*/  ISETP.GT.U32.OR P0, PT, R11, 0xfd, P0 ;  /* 0x000000fd0b00780c */ /* 0x000fda0000704470 */
[----:B------:R-:W-:Y:S01]  /*0300*/  @!P0 IMAD.MOV.U32 R10, RZ, RZ, RZ ;  /* 0x000000ffff0a8224 */ /* 0x000fe200078e00ff */
[----:B------:R-:W-:Y:S06]  /*0310*/  @!P0 BRA `(.L_x_3) ;  /* 0x00000000005c8947 */ /* 0x000fec0003800000 */
[----:B------:R-:W-:Y:S02]  /*0320*/  FSETP.GTU.FTZ.AND P0, PT, |R0|, +INF , PT ;  /* 0x7f8000000000780b */ /* 0x000fe40003f1c200 */
[----:B------:R-:W-:-:S04]  /*0330*/  FSETP.GTU.FTZ.AND P1, PT, |R3|, +INF , PT ;  /* 0x7f8000000300780b */ /* 0x000fc80003f3c200 */
[----:B------:R-:W-:-:S13]  /*0340*/  PLOP3.LUT P0, PT, P0, P1, PT, 0xf8, 0x8f ;  /* 0x00000000008f781c */ /* 0x000fda0000703f70 */
[----:B------:R-:W-:Y:S05]  /*0350*/  @P0 BRA `(.L_x_4) ;  /* 0x00000004004c0947 */ /* 0x000fea0003800000 */
[----:B------:R-:W-:-:S13]  /*0360*/  LOP3.LUT P0, RZ, R9, 0x7fffffff, R8, 0xc8, !PT ;  /* 0x7fffffff09ff7812 */ /* 0x000fda000780c808 */
[----:B------:R-:W-:Y:S05]  /*0370*/  @!P0 BRA `(.L_x_5) ;  /* 0x00000004003c8947 */ /* 0x000fea0003800000 */
[C---:B------:R-:W-:Y:S02]  /*0380*/  FSETP.NEU.FTZ.AND P2, PT, |R0|.reuse, +INF , PT ;  /* 0x7f8000000000780b */ /* 0x040fe40003f5d200 */
[----:B------:R-:W-:Y:S02]  /*0390*/  FSETP.NEU.FTZ.AND P1, PT, |R3|, +INF , PT ;  /* 0x7f8000000300780b */ /* 0x000fe40003f3d200 */
[----:B------:R-:W-:-:S11]  /*03a0*/  FSETP.NEU.FTZ.AND P0, PT, |R0|, +INF , PT ;  /* 0x7f8000000000780b */ /* 0x000fd60003f1d200 */
[----:B------:R-:W-:Y:S05]  /*03b0*/  @!P1 BRA !P2, `(.L_x_5) ;  /* 0x00000004002c9947 */ /* 0x000fea0005000000 */
[----:B------:R-:W-:-:S04]  /*03c0*/  LOP3.LUT P2, RZ, R8, 0x7fffffff, RZ, 0xc0, !PT ;  /* 0x7fffffff08ff7812 */ /* 0x000fc8000784c0ff */
[----:B------:R-:W-:-:S13]  /*03d0*/  PLOP3.LUT P1, PT, P1, P2, PT, 0x2f, 0xf2 ;  /* 0x0000000000f2781c */ /* 0x000fda0000f24577 */
[----:B------:R-:W-:Y:S05]  /*03e0*/  @P1 BRA `(.L_x_6) ;  /* 0x0000000400181947 */ /* 0x000fea0003800000 */
[----:B------:R-:W-:-:S04]  /*03f0*/  LOP3.LUT P1, RZ, R9, 0x7fffffff, RZ, 0xc0, !PT ;  /* 0x7fffffff09ff7812 */ /* 0x000fc8000782c0ff */
[----:B------:R-:W-:-:S13]  /*0400*/  PLOP3.LUT P0, PT, P0, P1, PT, 0x2f, 0xf2 ;  /* 0x0000000000f2781c */ /* 0x000fda0000702577 */
[----:B------:R-:W-:Y:S05]  /*0410*/  @P0 BRA `(.L_x_7) ;  /* 0x0000000400000947 */ /* 0x000fea0003800000 */
[----:B------:R-:W-:Y:S02]  /*0420*/  ISETP.GE.AND P0, PT, R11, RZ, PT ;  /* 0x000000ff0b00720c */ /* 0x000fe40003f06270 */
[----:B------:R-:W-:-:S11]  /*0430*/  ISETP.GE.AND P1, PT, R12, RZ, PT ;  /* 0x000000ff0c00720c */ /* 0x000fd60003f26270 */
[----:B------:R-:W-:Y:S02]  /*0440*/  @P0 IMAD.MOV.U32 R10, RZ, RZ, RZ ;  /* 0x000000ffff0a0224 */ /* 0x000fe400078e00ff */
[----:B------:R-:W-:Y:S01]  /*0450*/  @!P0 FFMA R8, R0, 1.84467440737095516160e+19, RZ ;  /* 0x5f80000000088823 */ /* 0x000fe200000000ff */
[----:B------:R-:W-:Y:S02]  /*0460*/  @!P0 IMAD.MOV.U32 R10, RZ, RZ, -0x40 ;  /* 0xffffffc0ff0a8424 */ /* 0x000fe400078e00ff */
[----:B------:R-:W-:Y:S02]  /*0470*/  @!P1 FFMA R9, R3, 1.84467440737095516160e+19, RZ ;  /* 0x5f80000003099823 */ /* 0x000fe400000000ff */
[----:B------:R-:W-:-:S07]  /*0480*/  @!P1 VIADD R10, R10, 0x40 ;  /* 0x000000400a0a9836 */ /* 0x000fce0000000000 */
.L_x_3:
[----:B------:R-:W-:Y:S01]  /*0490*/  LEA R0, R7, 0xc0800000, 0x17 ;  /* 0xc080000007007811 */ /* 0x000fe200078eb8ff */
[----:B------:R-:W-:Y:S01]  /*04a0*/  VIADD R5, R5, 0xffffff81 ;  /* 0xffffff8105057836 */ /* 0x000fe20000000000 */
[----:B------:R-:W-:Y:S03]  /*04b0*/  BSSY.RECONVERGENT B2, `(.L_x_8) ;  /* 0x0000035000027945 */ /* 0x000fe60003800200 */
[----:B------:R-:W-:Y:S02]  /*04c0*/  IMAD.IADD R9, R9, 0x1, -R0 ;  /* 0x0000000109097824 */ /* 0x000fe400078e0a00 */
[C---:B------:R-:W-:Y:S01]  /*04d0*/  IMAD R0, R5.reuse, -0x800000, R8 ;  /* 0xff80000005007824 */ /* 0x040fe200078e0208 */
[----:B------:R-:W-:Y:S01]  /*04e0*/  IADD3 R5, PT, PT, R5, 0x7f, -R7 ;  /* 0x0000007f05057810 */ /* 0x000fe20007ffe807 */
[----:B------:R-:W0:Y:S01]  /*04f0*/  MUFU.RCP R3, R9 ;  /* 0x0000000900037308 */ /* 0x000e220000001000 */
[----:B------:R-:W-:-:S03]  /*0500*/  FADD.FTZ R11, -R9, -RZ ;  /* 0x800000ff090b7221 */ /* 0x000fc60000010100 */
[----:B------:R-:W-:Y:S02]  /*0510*/  IMAD.IADD R5, R5, 0x1, R10 ;  /* 0x0000000105057824 */ /* 0x000fe400078e020a */
[----:B0-----:R-:W-:-:S04]  /*0520*/  FFMA R12, R3, R11, 1 ;  /* 0x3f800000030c7423 */ /* 0x001fc8000000000b */
[----:B------:R-:W-:-:S04]  /*0530*/  FFMA R12, R3, R12, R3 ;  /* 0x0000000c030c7223 */ /* 0x000fc80000000003 */
[----:B------:R-:W-:-:S04]  /*0540*/  FFMA R3, R0, R12, RZ ;  /* 0x0000000c00037223 */ /* 0x000fc800000000ff */
[----:B------:R-:W-:-:S04]  /*0550*/  FFMA R8, R11, R3, R0 ;  /* 0x000000030b087223 */ /* 0x000fc80000000000 */
[----:B------:R-:W-:-:S04]  /*0560*/  FFMA R13, R12, R8, R3 ;  /* 0x000000080c0d7223 */ /* 0x000fc80000000003 */
[----:B------:R-:W-:-:S04]  /*0570*/  FFMA R8, R11, R13, R0 ;  /* 0x0000000d0b087223 */ /* 0x000fc80000000000 */
[----:B------:R-:W-:-:S05]  /*0580*/  FFMA R0, R12, R8, R13 ;  /* 0x000000080c007223 */ /* 0x000fca000000000d */
[----:B------:R-:W-:-:S04]  /*0590*/  SHF.R.U32.HI R3, RZ, 0x17, R0 ;  /* 0x00000017ff037819 */ /* 0x000fc80000011600 */
[----:B------:R-:W-:-:S05]  /*05a0*/  LOP3.LUT R3, R3, 0xff, RZ, 0xc0, !PT ;  /* 0x000000ff03037812 */ /* 0x000fca00078ec0ff */
[----:B------:R-:W-:-:S04]  /*05b0*/  IMAD.IADD R7, R3, 0x1, R5 ;  /* 0x0000000103077824 */ /* 0x000fc800078e0205 */
[----:B------:R-:W-:-:S05]  /*05c0*/  VIADD R3, R7, 0xffffffff ;  /* 0xffffffff07037836 */ /* 0x000fca0000000000 */
[----:B------:R-:W-:-:S13]  /*05d0*/  ISETP.GE.U32.AND P0, PT, R3, 0xfe, PT ;  /* 0x000000fe0300780c */ /* 0x000fda0003f06070 */
[----:B------:R-:W-:Y:S05]  /*05e0*/  @!P0 BRA `(.L_x_9) ;  /* 0x0000000000808947 */ /* 0x000fea0003800000 */
[----:B------:R-:W-:-:S13]  /*05f0*/  ISETP.GT.AND P0, PT, R7, 0xfe, PT ;  /* 0x000000fe0700780c */ /* 0x000fda0003f04270 */
[----:B------:R-:W-:Y:S05]  /*0600*/  @P0 BRA `(.L_x_10) ;  /* 0x00000000006c0947 */ /* 0x000fea0003800000 */
[----:B------:R-:W-:-:S13]  /*0610*/  ISETP.GE.AND P0, PT, R7, 0x1, PT ;  /* 0x000000010700780c */ /* 0x000fda0003f06270 */
[----:B------:R-:W-:Y:S05]  /*0620*/  @P0 BRA `(.L_x_11) ;  /* 0x0000000000740947 */ /* 0x000fea0003800000 */
[----:B------:R-:W-:Y:S02]  /*0630*/  ISETP.GE.AND P0, PT, R7, -0x18, PT ;  /* 0xffffffe80700780c */ /* 0x000fe40003f06270 */
[----:B------:R-:W-:-:S11]  /*0640*/  LOP3.LUT R0, R0, 0x80000000, RZ, 0xc0, !PT ;  /* 0x8000000000007812 */ /* 0x000fd600078ec0ff */
[----:B------:R-:W-:Y:S05]  /*0650*/  @!P0 BRA `(.L_x_11) ;  /* 0x0000000000688947 */ /* 0x000fea0003800000 */
[CC--:B------:R-:W-:Y:S01]  /*0660*/  FFMA.RZ R3, R12.reuse, R8.reuse, R13 ;  /* 0x000000080c037223 */ /* 0x0c0fe2000000c00d */
[C---:B------:R-:W-:Y:S01]  /*0670*/  VIADD R10, R7.reuse, 0x20 ;  /* 0x00000020070a7836 */ /* 0x040fe20000000000 */
[C---:B------:R-:W-:Y:S02]  /*0680*/  ISETP.NE.AND P2, PT, R7.reuse, RZ, PT ;  /* 0x000000ff0700720c */ /* 0x040fe40003f45270 */
[----:B------:R-:W-:Y:S01]  /*0690*/  ISETP.NE.AND P1, PT, R7, RZ, PT ;  /* 0x000000ff0700720c */ /* 0x000fe20003f25270 */
[----:B------:R-:W-:Y:S01]  /*06a0*/  IMAD.MOV R7, RZ, RZ, -R7 ;  /* 0x000000ffff077224 */ /* 0x000fe200078e0a07 */
[----:B------:R-:W-:Y:S01]  /*06b0*/  LOP3.LUT R5, R3, 0x7fffff, RZ, 0xc0, !PT ;  /* 0x007fffff03057812 */ /* 0x000fe200078ec0ff */
[CCC-:B------:R-:W-:Y:S01]  /*06c0*/  FFMA.RP R3, R12.reuse, R8.reuse, R13.reuse ;  /* 0x000000080c037223 */ /* 0x1c0fe2000000800d */
[----:B------:R-:W-:Y:S02]  /*06d0*/  FFMA.RM R8, R12, R8, R13 ;  /* 0x000000080c087223 */ /* 0x000fe4000000400d */
[----:B------:R-:W-:-:S03]  /*06e0*/  LOP3.LUT R5, R5, 0x800000, RZ, 0xfc, !PT ;  /* 0x0080000005057812 */ /* 0x000fc600078efcff */
[----:B------:R-:W-:Y:S02]  /*06f0*/  FSETP.NEU.FTZ.AND P0, PT, R3, R8, PT ;  /* 0x000000080300720b */ /* 0x000fe40003f1d000 */
[----:B------:R-:W-:Y:S02]  /*0700*/  SHF.L.U32 R10, R5, R10, RZ ;  /* 0x0000000a050a7219 */ /* 0x000fe400000006ff */
[----:B------:R-:W-:Y:S02]  /*0710*/  SEL R8, R7, RZ, P2 ;  /* 0x000000ff07087207 */ /* 0x000fe40001000000 */
[----:B------:R-:W-:Y:S02]  /*0720*/  ISETP.NE.AND P1, PT, R10, RZ, P1 ;  /* 0x000000ff0a00720c */ /* 0x000fe40000f25270 */
[----:B------:R-:W-:Y:S02]  /*0730*/  SHF.R.U32.HI R8, RZ, R8, R5 ;  /* 0x00000008ff087219 */ /* 0x000fe40000011605 */
[----:B------:R-:W-:-:S02]  /*0740*/  PLOP3.LUT P0, PT, P0, P1, PT, 0xf8, 0x8f ;  /* 0x00000000008f781c */ /* 0x000fc40000703f70 */
[----:B------:R-:W-:Y:S02]  /*0750*/  SHF.R.U32.HI R10, RZ, 0x1, R8 ;  /* 0x00000001ff0a7819 */ /* 0x000fe40000011608 */
[----:B------:R-:W-:-:S04]  /*0760*/  SEL R3, RZ, 0x1, !P0 ;  /* 0x00000001ff037807 */ /* 0x000fc80004000000 */
[----:B------:R-:W-:-:S04]  /*0770*/  LOP3.LUT R3, R3, 0x1, R10, 0xf8, !PT ;  /* 0x0000000103037812 */ /* 0x000fc800078ef80a */
[----:B------:R-:W-:-:S05]  /*0780*/  LOP3.LUT R3, R3, R8, RZ, 0xc0, !PT ;  /* 0x0000000803037212 */ /* 0x000fca00078ec0ff */
[----:B------:R-:W-:-:S05]  /*0790*/  IMAD.IADD R3, R10, 0x1, R3 ;  /* 0x000000010a037824 */ /* 0x000fca00078e0203 */
[----:B------:R-:W-:Y:S01]  /*07a0*/  LOP3.LUT R0, R3, R0, RZ, 0xfc, !PT ;  /* 0x0000000003007212 */ /* 0x000fe200078efcff */
[----:B------:R-:W-:Y:S06]  /*07b0*/  BRA `(.L_x_11) ;  /* 0x0000000000107947 */ /* 0x000fec0003800000 */
.L_x_10:
[----:B------:R-:W-:-:S04]  /*07c0*/  LOP3.LUT R0, R0, 0x80000000, RZ, 0xc0, !PT ;  /* 0x8000000000007812 */ /* 0x000fc800078ec0ff */
[----:B------:R-:W-:Y:S01]  /*07d0*/  LOP3.LUT R0, R0, 0x7f800000, RZ, 0xfc, !PT ;  /* 0x7f80000000007812 */ /* 0x000fe200078efcff */
[----:B------:R-:W-:Y:S06]  /*07e0*/  BRA `(.L_x_11) ;  /* 0x0000000000047947 */ /* 0x000fec0003800000 */
.L_x_9:
[----:B------:R-:W-:-:S07]  /*07f0*/  IMAD R0, R5, 0x800000, R0 ;  /* 0x0080000005007824 */ /* 0x000fce00078e0200 */
.L_x_11:
[----:B------:R-:W-:Y:S05]  /*0800*/  BSYNC.RECONVERGENT B2 ;  /* 0x0000000000027941 */ /* 0x000fea0003800200 */
.L_x_8:
[----:B------:R-:W-:Y:S05]  /*0810*/  BRA `(.L_x_12) ;  /* 0x0000000000207947 */ /* 0x000fea0003800000 */
.L_x_7:
[----:B------:R-:W-:-:S04]  /*0820*/  LOP3.LUT R0, R9, 0x80000000, R8, 0x48, !PT ;  /* 0x8000000009007812 */ /* 0x000fc800078e4808 */
[----:B------:R-:W-:Y:S01]  /*0830*/  LOP3.LUT R0, R0, 0x7f800000, RZ, 0xfc, !PT ;  /* 0x7f80000000007812 */ /* 0x000fe200078efcff */
[----:B------:R-:W-:Y:S06]  /*0840*/  BRA `(.L_x_12) ;  /* 0x0000000000147947 */ /* 0x000fec0003800000 */
.L_x_6:
[----:B------:R-:W-:Y:S01]  /*0850*/  LOP3.LUT R0, R9, 0x80000000, R8, 0x48, !PT ;  /* 0x8000000009007812 */ /* 0x000fe200078e4808 */
[----:B------:R-:W-:Y:S06]  /*0860*/  BRA `(.L_x_12) ;  /* 0x00000000000c7947 */ /* 0x000fec0003800000 */
.L_x_5:
[----:B------:R-:W0:Y:S01]  /*0870*/  MUFU.RSQ R0, -QNAN ;  /* 0xffc0000000007908 */ /* 0x000e220000001400 */
[----:B------:R-:W-:Y:S05]  /*0880*/  BRA `(.L_x_12) ;  /* 0x0000000000047947 */ /* 0x000fea0003800000 */
.L_x_4:
[----:B------:R-:W-:-:S07]  /*0890*/  FADD.FTZ R0, R0, R3 ;  /* 0x0000000300007221 */ /* 0x000fce0000010000 */
.L_x_12:
[----:B------:R-:W-:Y:S05]  /*08a0*/  BSYNC.RECONVERGENT B1 ;  /* 0x0000000000017941 */ /* 0x000fea0003800200 */
.L_x_2:
[----:B------:R-:W-:-:S04]  /*08b0*/  IMAD.MOV.U32 R7, RZ, RZ, 0x0 ;  /* 0x00000000ff077424 */ /* 0x000fc800078e00ff */
[----:B0-----:R-:W-:Y:S05]  /*08c0*/  RET.REL.NODEC R6 `(_Z10div_kernelPKfS0_Pfm) ;  /* 0xfffffff406cc7950 */ /* 0x001fea0003c3ffff */
.L_x_13:
[----:B------:R-:W-:-:S00]  /*08d0*/  BRA `(.L_x_13) ;  /* 0xfffffffc00fc7947 */ /* 0x000fc0000383ffff */
[----:B------:R-:W-:-:S00]  /*08e0*/  NOP ;  /* 0x0000000000007918 */ /* 0x000fc00000000000 */
        /* <DEDUP_REMOVED lines=9> */
.L_x_17:


//--------------------- .text._Z10mul_kernelPKfS0_Pfm --------------------------
	.section	.text._Z10mul_kernelPKfS0_Pfm,"ax",@progbits
	.align	128
        .global         _Z10mul_kernelPKfS0_Pfm
        .type           _Z10mul_kernelPKfS0_Pfm,@function
        .size           _Z10mul_kernelPKfS0_Pfm,(.L_x_19 - _Z10mul_kernelPKfS0_Pfm)
        .other          _Z10mul_kernelPKfS0_Pfm,@"STO_CUDA_ENTRY STV_DEFAULT"
_Z10mul_kernelPKfS0_Pfm:
.text._Z10mul_kernelPKfS0_Pfm:
        /* <DEDUP_REMOVED lines=12> */
[----:B------:R-:W1:Y:S01]  /*00c0*/  LDCU.64 UR4, c[0x0][0x358] ;  /* 0x00006b00ff0477ac */ /* 0x000e620008000a00 */
[----:B------:R-:W2:Y:S02]  /*00d0*/  LDCU.64 UR6, c[0x0][0x390] ;  /* 0x00007200ff0677ac */ /* 0x000ea40008000a00 */
[C---:B0-----:R-:W-:Y:S02]  /*00e0*/  IADD3 R4, P1, PT, R6.reuse, UR10, RZ ;  /* 0x0000000a06047c10 */ /* 0x041fe4000ff3e0ff */
[----:B------:R-:W-:Y:S02]  /*00f0*/  IADD3 R2, P0, PT, R6, UR8, RZ ;  /* 0x0000000806027c10 */ /* 0x000fe4000ff1e0ff */
[----:B------:R-:W-:-:S02]  /*0100*/  IADD3.X R5, PT, PT, R0, UR11, RZ, P1, !PT ;  /* 0x0000000b00057c10 */ /* 0x000fc40008ffe4ff */
[----:B------:R-:W-:-:S04]  /*0110*/  IADD3.X R3, PT, PT, R0, UR9, RZ, P0, !PT ;  /* 0x0000000900037c10 */ /* 0x000fc800087fe4ff */
[----:B-1----:R-:W3:Y:S04]  /*0120*/  LDG.E R5, desc[UR4][R4.64] ;  /* 0x0000000404057981 */ /* 0x002ee8000c1e1900 */
[----:B------:R-:W3:Y:S01]  /*0130*/  LDG.E R2, desc[UR4][R2.64] ;  /* 0x0000000402027981 */ /* 0x000ee2000c1e1900 */
[----:B--2---:R-:W-:-:S04]  /*0140*/  IADD3 R6, P0, PT, R6, UR6, RZ ;  /* 0x0000000606067c10 */ /* 0x004fc8000ff1e0ff */
[----:B------:R-:W-:Y:S01]  /*0150*/  IADD3.X R7, PT, PT, R0, UR7, RZ, P0, !PT ;  /* 0x0000000700077c10 */ /* 0x000fe200087fe4ff */
[----:B---3--:R-:W-:-:S05]  /*0160*/  FMUL R9, R2, R5 ;  /* 0x0000000502097220 */ /* 0x008fca0000400000 */
[----:B------:R-:W-:Y:S01]  /*0170*/  STG.E desc[UR4][R6.64], R9 ;  /* 0x0000000906007986 */ /* 0x000fe2000c101904 */
[----:B------:R-:W-:Y:S05]  /*0180*/  EXIT ;  /* 0x000000000000794d */ /* 0x000fea0003800000 */
.L_x_14:
        /* <DEDUP_REMOVED lines=15> */
.L_x_19:


//--------------------- .text._Z10sub_kernelPKfS0_Pfm --------------------------
	.section	.text._Z10sub_kernelPKfS0_Pfm,"ax",@progbits
	.align	128
        .global         _Z10sub_kernelPKfS0_Pfm
        .type           _Z10sub_kernelPKfS0_Pfm,@function
        .size           _Z10sub_kernelPKfS0_Pfm,(.L_x_20 - _Z10sub_kernelPKfS0_Pfm)
        .other          _Z10sub_kernelPKfS0_Pfm,@"STO_CUDA_ENTRY STV_DEFAULT"
_Z10sub_kernelPKfS0_Pfm:
.text._Z10sub_kernelPKfS0_Pfm:
        /* <DEDUP_REMOVED lines=22> */
[----:B---3--:R-:W-:-:S05]  /*0160*/  FADD R9, R2, -R5 ;  /* 0x8000000502097221 */ /* 0x008fca0000000000 */
[----:B------:R-:W-:Y:S01]  /*0170*/  STG.E desc[UR4][R6.64], R9 ;  /* 0x0000000906007986 */ /* 0x000fe2000c101904 */
[----:B------:R-:W-:Y:S05]  /*0180*/  EXIT ;  /* 0x000000000000794d */ /* 0x000fea0003800000 */
.L_x_15:
        /* <DEDUP_REMOVED lines=15> */
.L_x_20:


//--------------------- .text._Z10add_kernelPKfS0_Pfm --------------------------
	.section	.text._Z10add_kernelPKfS0_Pfm,"ax",@progbits
	.align	128
        .global         _Z10add_kernelPKfS0_Pfm
        .type           _Z10add_kernelPKfS0_Pfm,@function
        .size           _Z10add_kernelPKfS0_Pfm,(.L_x_21 - _Z10add_kernelPKfS0_Pfm)
        .other          _Z10add_kernelPKfS0_Pfm,@"STO_CUDA_ENTRY STV_DEFAULT"
_Z10add_kernelPKfS0_Pfm:
.text._Z10add_kernelPKfS0_Pfm:
        /* <DEDUP_REMOVED lines=22> */
[----:B---3--:R-:W-:-:S05]  /*0160*/  FADD R9, R2, R5 ;  /* 0x0000000502097221 */ /* 0x008fca0000000000 */
[----:B------:R-:W-:Y:S01]  /*0170*/  STG.E desc[UR4][R6.64], R9 ;  /* 0x0000000906007986 */ /* 0x000fe2000c101904 */
[----:B------:R-:W-:Y:S05]  /*0180*/  EXIT ;  /* 0x000000000000794d */ /* 0x000fea0003800000 */
.L_x_16:
        /* <DEDUP_REMOVED lines=15> */
.L_x_21:


//--------------------- .nv.shared.reserved.0     --------------------------
	.section	.nv.shared.reserved.0,"aw",@nobits
	.weak		__nv_reservedSMEM_offset_0_alias
	.size		__nv_reservedSMEM_offset_0_alias, 0, 64
	.other		__nv_reservedSMEM_offset_0_alias,@"STO_CUDA_RESERVED_SHARED STV_DEFAULT"
__nv_reservedSMEM_offset_0_alias:
	.zero		0
	.zero		64


//--------------------- .nv.constant0._Z10div_kernelPKfS0_Pfm --------------------------
	.section	.nv.constant0._Z10div_kernelPKfS0_Pfm,"a",@progbits
	.sectionflags	@""
	.align	4
.nv.constant0._Z10div_kernelPKfS0_Pfm:
	.zero		928


//--------------------- .nv.constant0._Z10mul_kernelPKfS0_Pfm --------------------------
	.section	.nv.constant0._Z10mul_kernelPKfS0_Pfm,"a",@progbits
	.sectionflags	@""
	.align	4
.nv.constant0._Z10mul_kernelPKfS0_Pfm:
	.zero		928


//--------------------- .nv.constant0._Z10sub_kernelPKfS0_Pfm --------------------------
	.section	.nv.constant0._Z10sub_kernelPKfS0_Pfm,"a",@progbits
	.sectionflags	@""
	.align	4
.nv.constant0._Z10sub_kernelPKfS0_Pfm:
	.zero		928


//--------------------- .nv.constant0._Z10add_kernelPKfS0_Pfm --------------------------
	.section	.nv.constant0._Z10add_kernelPKfS0_Pfm,"a",@progbits
	.sectionflags	@""
	.align	4
.nv.constant0._Z10add_kernelPKfS0_Pfm:
	.zero		928


//--------------------- SYMBOLS --------------------------

	.type		.nv.reservedSmem.offset0,@object
	.size		.nv.reservedSmem.offset0,0x4
